	.headerflags	@"EF_CUDA_TEXMODE_UNIFIED EF_CUDA_64BIT_ADDRESS EF_CUDA_ACCELERATORS EF_CUDA_SM90 EF_CUDA_VIRTUAL_SM(EF_CUDA_SM90)"
	.elftype	@"ET_EXEC"


//--------------------- .nv.info                  --------------------------
	.section	.nv.info,"",@"SHT_CUDA_INFO"
	.align	4


	//----- nvinfo : EIATTR_REGCOUNT
	.align		4
        /*0000*/ 	.byte	0x04, 0x2f
        /*0002*/ 	.short	(.L_4 - .L_3)
	.align		4
.L_3:
        /*0004*/ 	.word	index@(triton_poi_fused_mul_scatter_add_zero_1)
        /*0008*/ 	.word	0x0000001c


	//----- nvinfo : EIATTR_MIN_STACK_SIZE
	.align		4
.L_4:
        /*000c*/ 	.byte	0x04, 0x12
        /*000e*/ 	.short	(.L_6 - .L_5)
	.align		4
.L_5:
        /*0010*/ 	.word	index@(triton_poi_fused_mul_scatter_add_zero_1)
        /*0014*/ 	.word	0x00000000


	//----- nvinfo : EIATTR_FRAME_SIZE
	.align		4
.L_6:
        /*0018*/ 	.byte	0x04, 0x11
        /*001a*/ 	.short	(.L_8 - .L_7)
	.align		4
.L_7:
        /*001c*/ 	.word	index@(triton_poi_fused_mul_scatter_add_zero_1)
        /*0020*/ 	.word	0x00000000


	//----- nvinfo : EIATTR_MIN_STACK_SIZE
	.align		4
.L_8:
        /*0024*/ 	.byte	0x04, 0x12
        /*0026*/ 	.short	(.L_10 - .L_9)
	.align		4
.L_9:
        /*0028*/ 	.word	index@(triton_poi_fused_mul_scatter_add_zero_1)
        /*002c*/ 	.word	0x00000000
.L_10:


//--------------------- .nv.info.triton_poi_fused_mul_scatter_add_zero_1 --------------------------
	.section	.nv.info.triton_poi_fused_mul_scatter_add_zero_1,"",@"SHT_CUDA_INFO"
	.sectionflags	@""
	.align	4


	//----- nvinfo : EIATTR_CUDA_API_VERSION
	.align		4
        /*0000*/ 	.byte	0x04, 0x37
        /*0002*/ 	.short	(.L_12 - .L_11)
.L_11:
        /*0004*/ 	.word	0x0000007c


	//----- nvinfo : EIATTR_KPARAM_INFO
	.align		4
.L_12:
        /*0008*/ 	.byte	0x04, 0x17
        /*000a*/ 	.short	(.L_14 - .L_13)
.L_13:
        /*000c*/ 	.word	0x00000000
        /*0010*/ 	.short	0x0004
        /*0012*/ 	.short	0x0020
        /*0014*/ 	.byte	0x00, 0xf0, 0x11, 0x00


	//----- nvinfo : EIATTR_KPARAM_INFO
	.align		4
.L_14:
        /*0018*/ 	.byte	0x04, 0x17
        /*001a*/ 	.short	(.L_16 - .L_15)
.L_15:
        /*001c*/ 	.word	0x00000000
        /*0020*/ 	.short	0x0003
        /*0022*/ 	.short	0x0018
        /*0024*/ 	.byte	0x00, 0xf4, 0x21, 0x00


	//----- nvinfo : EIATTR_KPARAM_INFO
	.align		4
.L_16:
        /*0028*/ 	.byte	0x04, 0x17
        /*002a*/ 	.short	(.L_18 - .L_17)
.L_17:
        /*002c*/ 	.word	0x00000000
        /*0030*/ 	.short	0x0002
        /*0032*/ 	.short	0x0010
        /*0034*/ 	.byte	0x00, 0xf4, 0x21, 0x00


	//----- nvinfo : EIATTR_KPARAM_INFO
	.align		4
.L_18:
        /*0038*/ 	.byte	0x04, 0x17
        /*003a*/ 	.short	(.L_20 - .L_19)
.L_19:
        /*003c*/ 	.word	0x00000000
        /*0040*/ 	.short	0x0001
        /*0042*/ 	.short	0x0008
        /*0044*/ 	.byte	0x00, 0xf4, 0x21, 0x00


	//----- nvinfo : EIATTR_KPARAM_INFO
	.align		4
.L_20:
        /*0048*/ 	.byte	0x04, 0x17
        /*004a*/ 	.short	(.L_22 - .L_21)
.L_21:
        /*004c*/ 	.word	0x00000000
        /*0050*/ 	.short	0x0000
        /*0052*/ 	.short	0x0000
        /*0054*/ 	.byte	0x00, 0xf4, 0x21, 0x00


	//----- nvinfo : EIATTR_SPARSE_MMA_MASK
	.align		4
.L_22:
        /*0058*/ 	.byte	0x03, 0x50
        /*005a*/ 	.short	0x0000


	//----- nvinfo : EIATTR_MAXREG_COUNT
	.align		4
        /*005c*/ 	.byte	0x03, 0x1b
        /*005e*/ 	.short	0x00ff


	//----- nvinfo : EIATTR_EXTERNS
	.align		4
        /*0060*/ 	.byte	0x04, 0x0f
        /*0062*/ 	.short	(.L_24 - .L_23)


	//   ....[0]....
	.align		4
.L_23:
        /*0064*/ 	.word	index@(__assertfail)


	//----- nvinfo : EIATTR_SYSCALL_OFFSETS
	.align		4
.L_24:
        /*0068*/ 	.byte	0x04, 0x46
        /*006a*/ 	.short	(.L_26 - .L_25)


	//   ....[0]....
.L_25:
        /*006c*/ 	.word	0x000002e0


	//----- nvinfo : EIATTR_EXIT_INSTR_OFFSETS
	.align		4
.L_26:
        /*0070*/ 	.byte	0x04, 0x1c
        /*0072*/ 	.short	(.L_28 - .L_27)


	//   ....[0]....
.L_27:
        /*0074*/ 	.word	0x00000550


	//   ....[1]....
        /*0078*/ 	.word	0x00000570


	//----- nvinfo : EIATTR_REQNTID
	.align		4
.L_28:
        /*007c*/ 	.byte	0x04, 0x10
        /*007e*/ 	.short	(.L_30 - .L_29)
.L_29:
        /*0080*/ 	.word	0x00000080
        /*0084*/ 	.word	0x00000001
        /*0088*/ 	.word	0x00000001


	//----- nvinfo : EIATTR_CRS_STACK_SIZE
	.align		4
.L_30:
        /*008c*/ 	.byte	0x04, 0x1e
        /*008e*/ 	.short	(.L_32 - .L_31)
.L_31:
        /*0090*/ 	.word	0x00000000


	//----- nvinfo : EIATTR_CBANK_PARAM_SIZE
	.align		4
.L_32:
        /*0094*/ 	.byte	0x03, 0x19
        /*0096*/ 	.short	0x0024


	//----- nvinfo : EIATTR_PARAM_CBANK
	.align		4
        /*0098*/ 	.byte	0x04, 0x0a
        /*009a*/ 	.short	(.L_34 - .L_33)
	.align		4
.L_33:
        /*009c*/ 	.word	index@(.nv.constant0.triton_poi_fused_mul_scatter_add_zero_1)
        /*00a0*/ 	.short	0x0210
        /*00a2*/ 	.short	0x0024


	//----- nvinfo : EIATTR_SW_WAR
	.align		4
.L_34:
        /*00a4*/ 	.byte	0x04, 0x36
        /*00a6*/ 	.short	(.L_36 - .L_35)
.L_35:
        /*00a8*/ 	.word	0x00000008
.L_36:


//--------------------- .nv.callgraph             --------------------------
	.section	.nv.callgraph,"",@"SHT_CUDA_CALLGRAPH"
	.align	4
	.sectionentsize	8
	.align		4
        /*0000*/ 	.word	0x00000000
	.align		4
        /*0004*/ 	.word	0xffffffff
	.align		4
        /*0008*/ 	.word	index@(triton_poi_fused_mul_scatter_add_zero_1)
	.align		4
        /*000c*/ 	.word	index@(__assertfail)
	.align		4
        /*0010*/ 	.word	0x00000000
	.align		4
        /*0014*/ 	.word	0xfffffffe
	.align		4
        /*0018*/ 	.word	0x00000000
	.align		4
        /*001c*/ 	.word	0xfffffffd
	.align		4
        /*0020*/ 	.word	0x00000000
	.align		4
        /*0024*/ 	.word	0xfffffffc


//--------------------- .nv.constant4             --------------------------
	.section	.nv.constant4,"a",@progbits
	.align	8
	.align		8
.nv.constant4:
        /*0000*/ 	.dword	__assertfail
	.align		8
        /*0008*/ 	.dword	assertFunc_0
	.align		8
        /*0010*/ 	.dword	assertFile_0
	.align		8
        /*0018*/ 	.dword	assertMessage_0


//--------------------- .text.triton_poi_fused_mul_scatter_add_zero_1 --------------------------
	.section	.text.triton_poi_fused_mul_scatter_add_zero_1,"ax",@progbits
	.sectionflags	@"SHF_BARRIERS=1"
	.align	128
        .global         triton_poi_fused_mul_scatter_add_zero_1
        .type           triton_poi_fused_mul_scatter_add_zero_1,@function
        .size           triton_poi_fused_mul_scatter_add_zero_1,(.L_x_4 - triton_poi_fused_mul_scatter_add_zero_1)
        .other          triton_poi_fused_mul_scatter_add_zero_1,@"STO_CUDA_ENTRY STV_DEFAULT"
triton_poi_fused_mul_scatter_add_zero_1:
.text.triton_poi_fused_mul_scatter_add_zero_1:
[----:B------:R-:W0:Y:S01]  /*0000*/  LDC R1, c[0x0][0x28] ;  /* 0x00000a00ff017b82 */ /* 0x000e220000000800 */
[----:B------:R-:W1:Y:S07]  /*0010*/  S2R R24, SR_TID.X ;  /* 0x0000000000187919 */ /* 0x000e6e0000002100 */
[----:B------:R-:W2:Y:S01]  /*0020*/  LDC.64 R6, c[0x0][0x210] ;  /* 0x00008400ff067b82 */ /* 0x000ea20000000a00 */
[----:B------:R-:W-:Y:S02]  /*0030*/  CS2R R16, SRZ ;  /* 0x0000000000107805 */ /* 0x000fe4000001ff00 */
[----:B------:R-:W-:Y:S01]  /*0040*/  CS2R R18, SRZ ;  /* 0x0000000000127805 */ /* 0x000fe2000001ff00 */
[----:B------:R-:W3:Y:S01]  /*0050*/  S2R R0, SR_CTAID.X ;  /* 0x0000000000007919 */ /* 0x000ee20000002500 */
[----:B------:R-:W-:-:S03]  /*0060*/  ULDC.64 UR4, c[0x0][0x208] ;  /* 0x0000820000047ab9 */ /* 0x000fc60000000a00 */
[----:B------:R-:W4:Y:S08]  /*0070*/  LDC.64 R12, c[0x0][0x220] ;  /* 0x00008800ff0c7b82 */ /* 0x000f300000000a00 */
[----:B------:R-:W5:Y:S01]  /*0080*/  LDC.64 R10, c[0x0][0x218] ;  /* 0x00008600ff0a7b82 */ /* 0x000f620000000a00 */
[----:B-1----:R-:W-:-:S05]  /*0090*/  IMAD.SHL.U32 R9, R24, 0x2, RZ ;  /* 0x0000000218097824 */ /* 0x002fca00078e00ff */
[----:B------:R-:W-:-:S04]  /*00a0*/  LOP3.LUT R9, R9, 0xfe, RZ, 0xc0, !PT ;  /* 0x000000fe09097812 */ /* 0x000fc800078ec0ff */
[----:B---3--:R-:W-:-:S04]  /*00b0*/  PRMT R4, R9, 0x6540, R0 ;  /* 0x0000654009047816 */ /* 0x008fc80000000000 */
[----:B------:R-:W-:Y:S02]  /*00c0*/  SHF.R.S32.HI R25, RZ, 0x1f, R4 ;  /* 0x0000001fff197819 */ /* 0x000fe40000011404 */
[----:B------:R-:W-:Y:S02]  /*00d0*/  ISETP.GE.AND P0, PT, R4, 0x100, PT ;  /* 0x000001000400780c */ /* 0x000fe40003f06270 */
[----:B------:R-:W-:-:S04]  /*00e0*/  LEA.HI R25, R25, R4, RZ, 0x2 ;  /* 0x0000000419197211 */ /* 0x000fc800078f10ff */
[----:B------:R-:W-:-:S05]  /*00f0*/  LOP3.LUT R3, R25, 0xfffffffc, RZ, 0xc0, !PT ;  /* 0xfffffffc19037812 */ /* 0x000fca00078ec0ff */
[----:B------:R-:W-:-:S04]  /*0100*/  IMAD.IADD R3, R4, 0x1, -R3 ;  /* 0x0000000104037824 */ /* 0x000fc800078e0a03 */
[----:B--2---:R-:W-:-:S05]  /*0110*/  IMAD.WIDE R6, R3, 0x8, R6 ;  /* 0x0000000803067825 */ /* 0x004fca00078e0206 */
[----:B------:R-:W2:Y:S01]  /*0120*/  @!P0 LDG.E.EL.128 R16, desc[UR4][R6.64] ;  /* 0x0000000406108981 */ /* 0x000ea2000c2e1d00 */
[----:B----4-:R-:W-:Y:S01]  /*0130*/  IMAD.WIDE R12, R3, 0x4, R12 ;  /* 0x00000004030c7825 */ /* 0x010fe200078e020c */
[----:B------:R-:W-:Y:S02]  /*0140*/  CS2R R2, SRZ ;  /* 0x0000000000027805 */ /* 0x000fe4000001ff00 */
[----:B------:R-:W-:Y:S01]  /*0150*/  CS2R R14, SRZ ;  /* 0x00000000000e7805 */ /* 0x000fe2000001ff00 */
[----:B0----5:R-:W-:-:S05]  /*0160*/  IMAD.WIDE R10, R4, 0x4, R10 ;  /* 0x00000004040a7825 */ /* 0x021fca00078e020a */
[----:B------:R0:W5:Y:S04]  /*0170*/  @!P0 LDG.E.EL.64 R14, desc[UR4][R12.64] ;  /* 0x000000040c0e8981 */ /* 0x000168000c2e1b00 */
[----:B------:R0:W5:Y:S01]  /*0180*/  @!P0 LDG.E.64 R2, desc[UR4][R10.64] ;  /* 0x000000040a028981 */ /* 0x000162000c1e1b00 */
[----:B--2---:R-:W-:-:S04]  /*0190*/  LOP3.LUT R5, R16, R18, RZ, 0xfc, !PT ;  /* 0x0000001210057212 */ /* 0x004fc800078efcff */
[----:B------:R-:W-:Y:S02]  /*01a0*/  ISETP.GE.U32.AND P0, PT, R5, 0x4, PT ;  /* 0x000000040500780c */ /* 0x000fe40003f06070 */
[----:B------:R-:W-:-:S04]  /*01b0*/  LOP3.LUT R5, R17, R19, RZ, 0xfc, !PT ;  /* 0x0000001311057212 */ /* 0x000fc800078efcff */
[----:B------:R-:W-:-:S04]  /*01c0*/  ISETP.GE.U32.AND.EX P0, PT, R5, RZ, PT, P0 ;  /* 0x000000ff0500720c */ /* 0x000fc80003f06100 */
[----:B------:R-:W-:-:S13]  /*01d0*/  ISETP.GT.OR P0, PT, R4, 0xff, !P0 ;  /* 0x000000ff0400780c */ /* 0x000fda0004704670 */
[----:B0-----:R-:W-:Y:S05]  /*01e0*/  @P0 BRA `(.L_x_0) ;  /* 0x0000000000400947 */ /* 0x001fea0003800000 */
[----:B------:R-:W-:Y:S01]  /*01f0*/  MOV R22, 0x0 ;  /* 0x0000000000167802 */ /* 0x000fe20000000f00 */
[----:B------:R-:W-:Y:S01]  /*0200*/  ULDC.64 UR6, c[0x4][0x18] ;  /* 0x0100060000067ab9 */ /* 0x000fe20000000a00 */
[----:B------:R-:W-:Y:S01]  /*0210*/  ULDC.64 UR8, c[0x4][0x8] ;  /* 0x0100020000087ab9 */ /* 0x000fe20000000a00 */
[----:B------:R-:W-:Y:S02]  /*0220*/  IMAD.U32 R4, RZ, RZ, UR6 ;  /* 0x00000006ff047e24 */ /* 0x000fe4000f8e00ff */
[----:B------:R-:W-:Y:S01]  /*0230*/  IMAD.U32 R5, RZ, RZ, UR7 ;  /* 0x00000007ff057e24 */ /* 0x000fe2000f8e00ff */
[----:B------:R-:W0:Y:S01]  /*0240*/  LDC.64 R22, c[0x4][R22] ;  /* 0x0100000016167b82 */ /* 0x000e220000000a00 */
[----:B------:R-:W-:Y:S01]  /*0250*/  ULDC.64 UR6, c[0x4][0x10] ;  /* 0x0100040000067ab9 */ /* 0x000fe20000000a00 */
[----:B------:R-:W-:Y:S02]  /*0260*/  IMAD.U32 R10, RZ, RZ, UR8 ;  /* 0x00000008ff0a7e24 */ /* 0x000fe4000f8e00ff */
[----:B------:R-:W-:-:S02]  /*0270*/  IMAD.U32 R6, RZ, RZ, UR6 ;  /* 0x00000006ff067e24 */ /* 0x000fc4000f8e00ff */
[----:B------:R-:W-:Y:S02]  /*0280*/  IMAD.U32 R7, RZ, RZ, UR7 ;  /* 0x00000007ff077e24 */ /* 0x000fe4000f8e00ff */
[----:B------:R-:W-:Y:S02]  /*0290*/  IMAD.U32 R11, RZ, RZ, UR9 ;  /* 0x00000009ff0b7e24 */ /* 0x000fe4000f8e00ff */
[----:B------:R-:W-:Y:S02]  /*02a0*/  IMAD.MOV.U32 R8, RZ, RZ, 0x1e ;  /* 0x0000001eff087424 */ /* 0x000fe400078e00ff */
[----:B------:R-:W-:Y:S02]  /*02b0*/  IMAD.MOV.U32 R12, RZ, RZ, 0x1 ;  /* 0x00000001ff0c7424 */ /* 0x000fe400078e00ff */
[----:B------:R-:W-:-:S07]  /*02c0*/  IMAD.MOV.U32 R13, RZ, RZ, RZ ;  /* 0x000000ffff0d7224 */ /* 0x000fce00078e00ff */
[----:B------:R-:W-:-:S07]  /*02d0*/  LEPC R20, `(.L_x_0) ;  /* 0x000000001014794e */ /* 0x000fce0000000000 */
[----:B0----5:R-:W-:Y:S05]  /*02e0*/  CALL.ABS.NOINC R22 ;  /* 0x0000000016007343 */ /* 0x021fea0003c00000 */
.L_x_0:
[----:B------:R-:W0:Y:S01]  /*02f0*/  S2R R11, SR_CgaCtaId ;  /* 0x00000000000b7919 */ /* 0x000e220000008800 */
[----:B------:R-:W-:Y:S01]  /*0300*/  SHF.R.S32.HI R25, RZ, 0x2, R25 ;  /* 0x00000002ff197819 */ /* 0x000fe20000011419 */
[----:B-----5:R-:W-:Y:S01]  /*0310*/  FMUL R14, R14, R2 ;  /* 0x000000020e0e7220 */ /* 0x020fe20000400000 */
[----:B------:R-:W-:Y:S01]  /*0320*/  MOV R8, 0x400 ;  /* 0x0000040000087802 */ /* 0x000fe20000000f00 */
[----:B------:R-:W-:Y:S05]  /*0330*/  WARPSYNC.ALL ;  /* 0x0000000000007948 */ /* 0x000fea0003800000 */
[----:B------:R-:W-:Y:S01]  /*0340*/  BAR.SYNC.DEFER_BLOCKING 0x0 ;  /* 0x0000000000007b1d */ /* 0x000fe20000010000 */
[----:B------:R-:W-:Y:S01]  /*0350*/  FMUL R15, R15, R3 ;  /* 0x000000030f0f7220 */ /* 0x000fe20000400000 */
[----:B------:R-:W-:-:S04]  /*0360*/  IMAD.SHL.U32 R25, R25, 0x4, RZ ;  /* 0x0000000419197824 */ /* 0x000fc800078e00ff */
[----:B------:R-:W-:Y:S02]  /*0370*/  ULDC.64 UR6, c[0x0][0x228] ;  /* 0x00008a0000067ab9 */ /* 0x000fe40000000a00 */
[----:B------:R-:W-:Y:S02]  /*0380*/  LEA R4, P0, R16, UR6, 0x2 ;  /* 0x0000000610047c11 */ /* 0x000fe4000f8010ff */
[----:B------:R-:W-:Y:S02]  /*0390*/  LEA R6, P1, R18, UR6, 0x2 ;  /* 0x0000000612067c11 */ /* 0x000fe4000f8210ff */
[----:B------:R-:W-:Y:S02]  /*03a0*/  LEA.HI.X R5, R16, UR7, R17, 0x2, P0 ;  /* 0x0000000710057c11 */ /* 0x000fe400080f1411 */
[----:B------:R-:W-:Y:S01]  /*03b0*/  LEA.HI.X R7, R18, UR7, R19, 0x2, P1 ;  /* 0x0000000712077c11 */ /* 0x000fe200088f1413 */
[----:B------:R-:W-:-:S04]  /*03c0*/  IMAD.WIDE R4, R25, 0x4, R4 ;  /* 0x0000000419047825 */ /* 0x000fc800078e0204 */
[----:B------:R-:W-:Y:S01]  /*03d0*/  IMAD.WIDE R6, R25, 0x4, R6 ;  /* 0x0000000419067825 */ /* 0x000fe200078e0206 */
[----:B0-----:R-:W-:Y:S02]  /*03e0*/  PRMT R8, R11, 0x654, R8 ;  /* 0x000006540b087816 */ /* 0x001fe40000000008 */
[----:B------:R-:W-:-:S03]  /*03f0*/  LOP3.LUT R11, R24, 0x7f, RZ, 0xc0, !PT ;  /* 0x0000007f180b7812 */ /* 0x000fc600078ec0ff */
[----:B------:R-:W-:Y:S01]  /*0400*/  IMAD R13, R9, 0x8, R8 ;  /* 0x00000008090d7824 */ /* 0x000fe200078e0208 */
[C---:B------:R-:W-:Y:S01]  /*0410*/  PRMT R0, R11.reuse, 0x6540, R0 ;  /* 0x000065400b007816 */ /* 0x040fe20000000000 */
[--C-:B------:R-:W-:Y:S02]  /*0420*/  IMAD R10, R11, 0x8, R8.reuse ;  /* 0x000000080b0a7824 */ /* 0x100fe400078e0208 */
[--C-:B------:R-:W-:Y:S01]  /*0430*/  IMAD R12, R9, 0x4, R8.reuse ;  /* 0x00000004090c7824 */ /* 0x100fe200078e0208 */
[----:B------:R0:W-:Y:S01]  /*0440*/  STS.128 [R13], R4 ;  /* 0x000000040d007388 */ /* 0x0001e20000000c00 */
[----:B------:R-:W-:Y:S01]  /*0450*/  IMAD R16, R11, 0x4, R8 ;  /* 0x000000040b107824 */ /* 0x000fe200078e0208 */
[----:B------:R-:W-:Y:S01]  /*0460*/  BAR.SYNC.DEFER_BLOCKING 0x0 ;  /* 0x0000000000007b1d */ /* 0x000fe20000010000 */
[C---:B------:R-:W-:Y:S02]  /*0470*/  ISETP.GE.AND P0, PT, R0.reuse, 0x100, PT ;  /* 0x000001000000780c */ /* 0x040fe40003f06270 */
[----:B0-----:R-:W-:-:S04]  /*0480*/  LOP3.LUT R4, R0, 0x80, RZ, 0xfc, !PT ;  /* 0x0000008000047812 */ /* 0x001fc800078efcff */
[----:B------:R-:W-:Y:S01]  /*0490*/  ISETP.GE.AND P1, PT, R4, 0x100, PT ;  /* 0x000001000400780c */ /* 0x000fe20003f26270 */
[----:B------:R0:W1:Y:S04]  /*04a0*/  LDS.64 R2, [R10] ;  /* 0x000000000a027984 */ /* 0x0000680000000a00 */
[----:B------:R0:W1:Y:S01]  /*04b0*/  LDS.64 R8, [R10+0x400] ;  /* 0x000400000a087984 */ /* 0x0000620000000a00 */
[----:B------:R-:W-:Y:S06]  /*04c0*/  BAR.SYNC.DEFER_BLOCKING 0x0 ;  /* 0x0000000000007b1d */ /* 0x000fec0000010000 */
[----:B------:R0:W-:Y:S02]  /*04d0*/  STS.64 [R12], R14 ;  /* 0x0000000e0c007388 */ /* 0x0001e40000000a00 */
[----:B------:R-:W-:Y:S06]  /*04e0*/  BAR.SYNC.DEFER_BLOCKING 0x0 ;  /* 0x0000000000007b1d */ /* 0x000fec0000010000 */
[----:B------:R-:W-:Y:S01]  /*04f0*/  BSSY B0, `(.L_x_1) ;  /* 0x0000005000007945 */ /* 0x000fe20003800000 */
[----:B------:R0:W3:Y:S03]  /*0500*/  LDS R17, [R16+0x200] ;  /* 0x0002000010117984 */ /* 0x0000e60000000800 */
[----:B-1----:R-:W-:Y:S05]  /*0510*/  @P0 BRA `(.L_x_2) ;  /* 0x0000000000080947 */ /* 0x002fea0003800000 */
[----:B------:R-:W1:Y:S04]  /*0520*/  LDS R5, [R16] ;  /* 0x0000000010057984 */ /* 0x000e680000000800 */
[----:B-1----:R1:W-:Y:S02]  /*0530*/  REDG.E.ADD.F32.FTZ.RN.STRONG.GPU desc[UR4][R2.64], R5 ;  /* 0x00000005020079a6 */ /* 0x0023e4000c10f384 */
.L_x_2:
[----:B------:R-:W-:Y:S05]  /*0540*/  BSYNC B0 ;  /* 0x0000000000007941 */ /* 0x000fea0003800000 */
.L_x_1:
[----:B------:R-:W-:Y:S05]  /*0550*/  @P1 EXIT ;  /* 0x000000000000194d */ /* 0x000fea0003800000 */
[----:B---3--:R-:W-:Y:S01]  /*0560*/  REDG.E.ADD.F32.FTZ.RN.STRONG.GPU desc[UR4][R8.64], R17 ;  /* 0x00000011080079a6 */ /* 0x008fe2000c10f384 */
[----:B------:R-:W-:Y:S05]  /*0570*/  EXIT ;  /* 0x000000000000794d */ /* 0x000fea0003800000 */
.L_x_3:
[----:B------:R-:W-:-:S00]  /*0580*/  BRA `(.L_x_3) ;  /* 0xfffffffc00fc7947 */ /* 0x000fc0000383ffff */
[----:B------:R-:W-:-:S00]  /*0590*/  NOP ;  /* 0x0000000000007918 */ /* 0x000fc00000000000 */
        /* <DEDUP_REMOVED lines=14> */
.L_x_4:


//--------------------- .nv.global.init           --------------------------
	.section	.nv.global.init,"aw",@progbits
.nv.global.init:
	.type		assertFunc_0,@object
	.size		assertFunc_0,(assertMessage_0 - assertFunc_0)
assertFunc_0:
        /*0000*/ 	.byte	0x75, 0x6e, 0x6b, 0x6e, 0x6f, 0x77, 0x6e, 0x00
	.type		assertMessage_0,@object
	.size		assertMessage_0,(assertFile_0 - assertMessage_0)
assertMessage_0:
        /*0008*/ 	.byte	0x69, 0x6e, 0x64, 0x65, 0x78, 0x20, 0x6f, 0x75, 0x74, 0x20, 0x6f, 0x66, 0x20, 0x62, 0x6f, 0x75
        /*0018*/ 	.byte	0x6e, 0x64, 0x73, 0x3a, 0x20, 0x30, 0x20, 0x3c, 0x3d, 0x20, 0x74, 0x6d, 0x70, 0x30, 0x20, 0x3c
        /*0028*/ 	.byte	0x20, 0x34, 0x00
	.type		assertFile_0,@object
	.size		assertFile_0,(.L_1 - assertFile_0)
assertFile_0:
        /*002b*/ 	.byte	0x69, 0x6e, 0x64, 0x75, 0x63, 0x74, 0x6f, 0x72, 0x5f, 0x63, 0x61, 0x63, 0x68, 0x65, 0x2f, 0x36
        /*003b*/ 	.byte	0x33, 0x2f, 0x63, 0x36, 0x33, 0x65, 0x61, 0x70, 0x61, 0x36, 0x6f, 0x69, 0x6b, 0x6b, 0x74, 0x79
        /*004b*/ 	.byte	0x66, 0x32, 0x37, 0x37, 0x67, 0x6a, 0x65, 0x76, 0x77, 0x35, 0x6d, 0x64, 0x6b, 0x61, 0x6b, 0x36
        /*005b*/ 	.byte	0x76, 0x7a, 0x7a, 0x6d, 0x72, 0x7a, 0x64, 0x79, 0x77, 0x72, 0x6a, 0x69, 0x66, 0x6e, 0x75, 0x78
        /*006b*/ 	.byte	0x63, 0x73, 0x6b, 0x77, 0x72, 0x62, 0x2e, 0x70, 0x79, 0x00
.L_1:


//--------------------- .nv.shared.triton_poi_fused_mul_scatter_add_zero_1 --------------------------
	.section	.nv.shared.triton_poi_fused_mul_scatter_add_zero_1,"aw",@nobits
	.sectionflags	@""
	.align	16
	.zero		1024


//--------------------- .nv.constant0.triton_poi_fused_mul_scatter_add_zero_1 --------------------------
	.section	.nv.constant0.triton_poi_fused_mul_scatter_add_zero_1,"a",@progbits
	.sectionflags	@""
	.align	4
.nv.constant0.triton_poi_fused_mul_scatter_add_zero_1:
	.zero		564


//--------------------- SYMBOLS --------------------------

	.type		__assertfail,@function
